//
// Generated by NVIDIA NVVM Compiler
//
// Compiler Build ID: CL-36424714
// Cuda compilation tools, release 13.0, V13.0.88
// Based on NVVM 20.0.0
//

.version 9.0
.target sm_100
.address_size 64

	// .globl	_Z11fmad_kernelddPd

.visible .entry _Z11fmad_kernelddPd(
	.param .f64 _Z11fmad_kernelddPd_param_0,
	.param .f64 _Z11fmad_kernelddPd_param_1,
	.param .u64 .ptr .align 1 _Z11fmad_kernelddPd_param_2
)
{
	.reg .pred 	%p<2>;
	.reg .b32 	%r<6>;
	.reg .b64 	%rd<3>;
	.reg .b64 	%fd<4>;

	ld.param.f64 	%fd1, [_Z11fmad_kernelddPd_param_0];
	ld.param.f64 	%fd2, [_Z11fmad_kernelddPd_param_1];
	ld.param.u64 	%rd1, [_Z11fmad_kernelddPd_param_2];
	mov.u32 	%r1, %ctaid.x;
	mov.u32 	%r2, %ntid.x;
	mul.lo.s32 	%r3, %r1, %r2;
	mov.u32 	%r4, %tid.x;
	neg.s32 	%r5, %r4;
	setp.ne.s32 	%p1, %r3, %r5;
	@%p1 bra 	$L__BB0_2;
	cvta.to.global.u64 	%rd2, %rd1;
	fma.rn.f64 	%fd3, %fd1, %fd1, %fd2;
	st.global.f64 	[%rd2], %fd3;
$L__BB0_2:
	ret;

}


// ===== COMPILED SASS (sm_100) =====

	.target	sm_100

	.elftype	@"ET_EXEC"


//--------------------- .note.nv.tkinfo           --------------------------
	.section	.note.nv.tkinfo,"",@"SHT_NOTE"
	.sectionflags	@"SHF_NOTE_NV_TKINFO"
	.tkinfo
        /*0018*/ 	.word	0x00000002
        /*0030*/ 	.string	""
        /*0030*/ 	.string	"ptxas"
        /*0030*/ 	.string	"Cuda compilation tools, release 13.0, V13.0.88"
        /*0030*/ 	.string	"Build cuda_13.0.r13.0/compiler.36424714_0"
        /*0030*/ 	.string	"-arch sm_100 -m 64 "



//--------------------- .note.nv.cuinfo           --------------------------
	.section	.note.nv.cuinfo,"",@"SHT_NOTE"
	.sectionflags	@"SHF_NOTE_NV_CUINFO"
        /*0018*/ 	.short	0x0002
        /*001a*/ 	.short	0x0064
        /*001c*/ 	.short	0x0082
	.zero		2


//--------------------- .nv.info                  --------------------------
	.section	.nv.info,"",@"SHT_CUDA_INFO"
	.align	4


	//----- nvinfo : EIATTR_REGCOUNT
	.align		4
        /*0000*/ 	.byte	0x04, 0x2f
        /*0002*/ 	.short	(.L_1 - .L_0)
	.align		4
.L_0:
        /*0004*/ 	.word	index@(_Z11fmad_kernelddPd)
        /*0008*/ 	.word	0x0000000a


	//----- nvinfo : EIATTR_FRAME_SIZE
	.align		4
.L_1:
        /*000c*/ 	.byte	0x04, 0x11
        /*000e*/ 	.short	(.L_3 - .L_2)
	.align		4
.L_2:
        /*0010*/ 	.word	index@(_Z11fmad_kernelddPd)
        /*0014*/ 	.word	0x00000000


	//----- nvinfo : EIATTR_MIN_STACK_SIZE
	.align		4
.L_3:
        /*0018*/ 	.byte	0x04, 0x12
        /*001a*/ 	.short	(.L_5 - .L_4)
	.align		4
.L_4:
        /*001c*/ 	.word	index@(_Z11fmad_kernelddPd)
        /*0020*/ 	.word	0x00000000
.L_5:


//--------------------- .nv.compat                --------------------------
	.section	.nv.compat,"",@"SHT_CUDA_COMPAT_INFO"
	.align	4
        /*0000*/ 	.byte	0x02, 0x09, 0x00, 0x00, 0x02, 0x02, 0x01, 0x00, 0x02, 0x05, 0x05, 0x00, 0x03, 0x07, 0x01, 0x01
        /*0010*/ 	.byte	0x02, 0x03, 0x00, 0x00, 0x02, 0x06, 0x01, 0x00, 0x04, 0x0b, 0x08, 0x00, 0x01, 0x00, 0x00, 0x00
        /*0020*/ 	.byte	0x00, 0x00, 0x00, 0x00


//--------------------- .nv.info._Z11fmad_kernelddPd --------------------------
	.section	.nv.info._Z11fmad_kernelddPd,"",@"SHT_CUDA_INFO"
	.sectionflags	@""
	.align	4


	//----- nvinfo : EIATTR_CUDA_API_VERSION
	.align		4
        /*0000*/ 	.byte	0x04, 0x37
        /*0002*/ 	.short	(.L_7 - .L_6)
.L_6:
        /*0004*/ 	.word	0x00000082


	//----- nvinfo : EIATTR_KPARAM_INFO
	.align		4
.L_7:
        /*0008*/ 	.byte	0x04, 0x17
        /*000a*/ 	.short	(.L_9 - .L_8)
.L_8:
        /*000c*/ 	.word	0x00000000
        /*0010*/ 	.short	0x0002
        /*0012*/ 	.short	0x0010
        /*0014*/ 	.byte	0x00, 0xf5, 0x21, 0x00


	//----- nvinfo : EIATTR_KPARAM_INFO
	.align		4
.L_9:
        /*0018*/ 	.byte	0x04, 0x17
        /*001a*/ 	.short	(.L_11 - .L_10)
.L_10:
        /*001c*/ 	.word	0x00000000
        /*0020*/ 	.short	0x0001
        /*0022*/ 	.short	0x0008
        /*0024*/ 	.byte	0x00, 0xf0, 0x21, 0x00


	//----- nvinfo : EIATTR_KPARAM_INFO
	.align		4
.L_11:
        /*0028*/ 	.byte	0x04, 0x17
        /*002a*/ 	.short	(.L_13 - .L_12)
.L_12:
        /*002c*/ 	.word	0x00000000
        /*0030*/ 	.short	0x0000
        /*0032*/ 	.short	0x0000
        /*0034*/ 	.byte	0x00, 0xf0, 0x21, 0x00


	//----- nvinfo : EIATTR_SPARSE_MMA_MASK
	.align		4
.L_13:
        /*0038*/ 	.byte	0x03, 0x50
        /*003a*/ 	.short	0x0000


	//----- nvinfo : EIATTR_MAXREG_COUNT
	.align		4
        /*003c*/ 	.byte	0x03, 0x1b
        /*003e*/ 	.short	0x00ff


	//----- nvinfo : EIATTR_MERCURY_ISA_VERSION
	.align		4
        /*0040*/ 	.byte	0x03, 0x5f
        /*0042*/ 	.short	0x0101


	//----- nvinfo : EIATTR_VRC_CTA_INIT_COUNT
	.align		4
        /*0044*/ 	.byte	0x02, 0x4a
	.zero		1
	.zero		1


	//----- nvinfo : EIATTR_EXIT_INSTR_OFFSETS
	.align		4
        /*0048*/ 	.byte	0x04, 0x1c
        /*004a*/ 	.short	(.L_15 - .L_14)


	//   ....[0]....
.L_14:
        /*004c*/ 	.word	0x00000070


	//   ....[1]....
        /*0050*/ 	.word	0x000000e0


	//----- nvinfo : EIATTR_CBANK_PARAM_SIZE
	.align		4
.L_15:
        /*0054*/ 	.byte	0x03, 0x19
        /*0056*/ 	.short	0x0018


	//----- nvinfo : EIATTR_PARAM_CBANK
	.align		4
        /*0058*/ 	.byte	0x04, 0x0a
        /*005a*/ 	.short	(.L_17 - .L_16)
	.align		4
.L_16:
        /*005c*/ 	.word	index@(.nv.constant0._Z11fmad_kernelddPd)
        /*0060*/ 	.short	0x0380
        /*0062*/ 	.short	0x0018


	//----- nvinfo : EIATTR_SW_WAR
	.align		4
.L_17:
        /*0064*/ 	.byte	0x04, 0x36
        /*0066*/ 	.short	(.L_19 - .L_18)
.L_18:
        /*0068*/ 	.word	0x00000008
.L_19:


//--------------------- .nv.callgraph             --------------------------
	.section	.nv.callgraph,"",@"SHT_CUDA_CALLGRAPH"
	.align	4
	.sectionentsize	8
	.align		4
        /*0000*/ 	.word	0x00000000
	.align		4
        /*0004*/ 	.word	0xffffffff
	.align		4
        /*0008*/ 	.word	0x00000000
	.align		4
        /*000c*/ 	.word	0xfffffffe
	.align		4
        /*0010*/ 	.word	0x00000000
	.align		4
        /*0014*/ 	.word	0xfffffffd
	.align		4
        /*0018*/ 	.word	0x00000000
	.align		4
        /*001c*/ 	.word	0xfffffffc


//--------------------- .text._Z11fmad_kernelddPd --------------------------
	.section	.text._Z11fmad_kernelddPd,"ax",@progbits
	.align	128
        .global         _Z11fmad_kernelddPd
        .type           _Z11fmad_kernelddPd,@function
        .size           _Z11fmad_kernelddPd,(.L_x_1 - _Z11fmad_kernelddPd)
        .other          _Z11fmad_kernelddPd,@"STO_CUDA_ENTRY STV_DEFAULT"
_Z11fmad_kernelddPd:
.text._Z11fmad_kernelddPd:
[----:B------:R-:W-:Y:S01]  /*0000*/  LDC R1, c[0x0][0x37c] ;  /* 0x0000df00ff017b82 */ /* 0x000fe20000000800 */
[----:B------:R-:W0:Y:S07]  /*0010*/  S2R R0, SR_TID.X ;  /* 0x0000000000007919 */ /* 0x000e2e0000002100 */
[----:B------:R-:W1:Y:S01]  /*0020*/  S2UR UR4, SR_CTAID.X ;  /* 0x00000000000479c3 */ /* 0x000e620000002500 */
[----:B------:R-:W1:Y:S02]  /*0030*/  LDCU UR5, c[0x0][0x360] ;  /* 0x00006c00ff0577ac */ /* 0x000e640008000800 */
[----:B-1----:R-:W-:Y:S01]  /*0040*/  UIMAD UR4, UR4, UR5, URZ ;  /* 0x00000005040472a4 */ /* 0x002fe2000f8e02ff */
[----:B0-----:R-:W-:-:S05]  /*0050*/  IADD3 R0, PT, PT, -R0, RZ, RZ ;  /* 0x000000ff00007210 */ /* 0x001fca0007ffe1ff */
[----:B------:R-:W-:-:S13]  /*0060*/  ISETP.NE.AND P0, PT, R0, UR4, PT ;  /* 0x0000000400007c0c */ /* 0x000fda000bf05270 */
[----:B------:R-:W-:Y:S05]  /*0070*/  @P0 EXIT ;  /* 0x000000000000094d */ /* 0x000fea0003800000 */
[----:B------:R-:W0:Y:S01]  /*0080*/  LDC.64 R2, c[0x0][0x380] ;  /* 0x0000e000ff027b82 */ /* 0x000e220000000a00 */
[----:B------:R-:W1:Y:S07]  /*0090*/  LDCU.64 UR4, c[0x0][0x358] ;  /* 0x00006b00ff0477ac */ /* 0x000e6e0008000a00 */
[----:B------:R-:W0:Y:S08]  /*00a0*/  LDC.64 R6, c[0x0][0x388] ;  /* 0x0000e200ff067b82 */ /* 0x000e300000000a00 */
[----:B------:R-:W1:Y:S01]  /*00b0*/  LDC.64 R4, c[0x0][0x390] ;  /* 0x0000e400ff047b82 */ /* 0x000e620000000a00 */
[----:B0-----:R-:W-:-:S07]  /*00c0*/  DFMA R2, R2, R2, R6 ;  /* 0x000000020202722b */ /* 0x001fce0000000006 */
[----:B-1----:R-:W-:Y:S01]  /*00d0*/  STG.E.64 desc[UR4][R4.64], R2 ;  /* 0x0000000204007986 */ /* 0x002fe2000c101b04 */
[----:B------:R-:W-:Y:S05]  /*00e0*/  EXIT ;  /* 0x000000000000794d */ /* 0x000fea0003800000 */
.L_x_0:
[----:B------:R-:W-:-:S00]  /*00f0*/  BRA `(.L_x_0) ;  /* 0xfffffffc00fc7947 */ /* 0x000fc0000383ffff */
[----:B------:R-:W-:-:S00]  /*0100*/  NOP ;  /* 0x0000000000007918 */ /* 0x000fc00000000000 */
[----:B------:R-:W-:-:S00]  /*0110*/  NOP ;  /* 0x0000000000007918 */ /* 0x000fc00000000000 */
[----:B------:R-:W-:-:S00]  /*0120*/  NOP ;  /* 0x0000000000007918 */ /* 0x000fc00000000000 */
[----:B------:R-:W-:-:S00]  /*0130*/  NOP ;  /* 0x0000000000007918 */ /* 0x000fc00000000000 */
[----:B------:R-:W-:-:S00]  /*0140*/  NOP ;  /* 0x0000000000007918 */ /* 0x000fc00000000000 */
[----:B------:R-:W-:-:S00]  /*0150*/  NOP ;  /* 0x0000000000007918 */ /* 0x000fc00000000000 */
[----:B------:R-:W-:-:S00]  /*0160*/  NOP ;  /* 0x0000000000007918 */ /* 0x000fc00000000000 */
[----:B------:R-:W-:-:S00]  /*0170*/  NOP ;  /* 0x0000000000007918 */ /* 0x000fc00000000000 */
.L_x_1:


//--------------------- .nv.shared.reserved.0     --------------------------
	.section	.nv.shared.reserved.0,"aw",@nobits
	.weak		__nv_reservedSMEM_offset_0_alias
	.size		__nv_reservedSMEM_offset_0_alias, 0, 64
	.other		__nv_reservedSMEM_offset_0_alias,@"STO_CUDA_RESERVED_SHARED STV_DEFAULT"
__nv_reservedSMEM_offset_0_alias:
	.zero		0
	.zero		64


//--------------------- .nv.constant0._Z11fmad_kernelddPd --------------------------
	.section	.nv.constant0._Z11fmad_kernelddPd,"a",@progbits
	.sectionflags	@""
	.align	4
.nv.constant0._Z11fmad_kernelddPd:
	.zero		920


//--------------------- SYMBOLS --------------------------

	.type		.nv.reservedSmem.offset0,@object
	.size		.nv.reservedSmem.offset0,0x4
